//
// Generated by NVIDIA NVVM Compiler
//
// Compiler Build ID: CL-36424714
// Cuda compilation tools, release 13.0, V13.0.88
// Based on NVVM 20.0.0
//

.version 9.0
.target sm_100
.address_size 64

	// .globl	_Z12MatMulKernelPKfS0_Pfi

.visible .entry _Z12MatMulKernelPKfS0_Pfi(
	.param .u64 .ptr .align 1 _Z12MatMulKernelPKfS0_Pfi_param_0,
	.param .u64 .ptr .align 1 _Z12MatMulKernelPKfS0_Pfi_param_1,
	.param .u64 .ptr .align 1 _Z12MatMulKernelPKfS0_Pfi_param_2,
	.param .u32 _Z12MatMulKernelPKfS0_Pfi_param_3
)
{
	.reg .pred 	%p<10>;
	.reg .b32 	%r<40>;
	.reg .b32 	%f<67>;
	.reg .b64 	%rd<67>;

	ld.param.u64 	%rd14, [_Z12MatMulKernelPKfS0_Pfi_param_0];
	ld.param.u64 	%rd15, [_Z12MatMulKernelPKfS0_Pfi_param_1];
	ld.param.u32 	%r18, [_Z12MatMulKernelPKfS0_Pfi_param_3];
	cvta.to.global.u64 	%rd1, %rd15;
	cvta.to.global.u64 	%rd2, %rd14;
	mov.u32 	%r19, %ctaid.y;
	mov.u32 	%r20, %ntid.y;
	mov.u32 	%r21, %tid.y;
	mad.lo.s32 	%r1, %r19, %r20, %r21;
	mov.u32 	%r22, %ctaid.x;
	mov.u32 	%r23, %ntid.x;
	mov.u32 	%r24, %tid.x;
	mad.lo.s32 	%r2, %r22, %r23, %r24;
	max.s32 	%r25, %r1, %r2;
	setp.ge.s32 	%p1, %r25, %r18;
	@%p1 bra 	$L__BB0_13;
	mul.lo.s32 	%r3, %r18, %r1;
	and.b32  	%r4, %r18, 7;
	setp.lt.u32 	%p2, %r18, 8;
	mov.f32 	%f66, 0f00000000;
	mov.b32 	%r38, 0;
	@%p2 bra 	$L__BB0_4;
	and.b32  	%r38, %r18, 2147483640;
	neg.s32 	%r36, %r38;
	mul.wide.s32 	%rd16, %r18, 4;
	add.s64 	%rd3, %rd1, %rd16;
	shl.b32 	%r7, %r18, 3;
	mul.wide.s32 	%rd17, %r18, 8;
	add.s64 	%rd4, %rd1, %rd17;
	mul.wide.s32 	%rd18, %r18, 12;
	add.s64 	%rd5, %rd1, %rd18;
	mul.wide.s32 	%rd19, %r18, 16;
	add.s64 	%rd6, %rd1, %rd19;
	mul.wide.s32 	%rd20, %r18, 20;
	add.s64 	%rd7, %rd1, %rd20;
	mul.wide.s32 	%rd21, %r18, 24;
	add.s64 	%rd8, %rd1, %rd21;
	mul.wide.s32 	%rd22, %r18, 28;
	add.s64 	%rd9, %rd1, %rd22;
	mul.wide.u32 	%rd23, %r3, 4;
	add.s64 	%rd24, %rd23, %rd2;
	add.s64 	%rd66, %rd24, 16;
	mov.f32 	%f66, 0f00000000;
	mov.u32 	%r35, %r2;
$L__BB0_3:
	.pragma "nounroll";
	mul.wide.s32 	%rd25, %r35, 4;
	add.s64 	%rd26, %rd3, %rd25;
	add.s64 	%rd27, %rd4, %rd25;
	add.s64 	%rd28, %rd5, %rd25;
	add.s64 	%rd29, %rd6, %rd25;
	add.s64 	%rd30, %rd7, %rd25;
	add.s64 	%rd31, %rd8, %rd25;
	add.s64 	%rd32, %rd9, %rd25;
	add.s64 	%rd33, %rd1, %rd25;
	ld.global.f32 	%f16, [%rd66+-16];
	ld.global.f32 	%f17, [%rd33];
	fma.rn.f32 	%f18, %f16, %f17, %f66;
	ld.global.f32 	%f19, [%rd66+-12];
	ld.global.f32 	%f20, [%rd26];
	fma.rn.f32 	%f21, %f19, %f20, %f18;
	ld.global.f32 	%f22, [%rd66+-8];
	ld.global.f32 	%f23, [%rd27];
	fma.rn.f32 	%f24, %f22, %f23, %f21;
	ld.global.f32 	%f25, [%rd66+-4];
	ld.global.f32 	%f26, [%rd28];
	fma.rn.f32 	%f27, %f25, %f26, %f24;
	ld.global.f32 	%f28, [%rd66];
	ld.global.f32 	%f29, [%rd29];
	fma.rn.f32 	%f30, %f28, %f29, %f27;
	ld.global.f32 	%f31, [%rd66+4];
	ld.global.f32 	%f32, [%rd30];
	fma.rn.f32 	%f33, %f31, %f32, %f30;
	ld.global.f32 	%f34, [%rd66+8];
	ld.global.f32 	%f35, [%rd31];
	fma.rn.f32 	%f36, %f34, %f35, %f33;
	ld.global.f32 	%f37, [%rd66+12];
	ld.global.f32 	%f38, [%rd32];
	fma.rn.f32 	%f66, %f37, %f38, %f36;
	add.s32 	%r36, %r36, 8;
	add.s32 	%r35, %r35, %r7;
	add.s64 	%rd66, %rd66, 32;
	setp.ne.s32 	%p3, %r36, 0;
	@%p3 bra 	$L__BB0_3;
$L__BB0_4:
	setp.eq.s32 	%p4, %r4, 0;
	@%p4 bra 	$L__BB0_12;
	and.b32  	%r13, %r18, 3;
	setp.lt.u32 	%p5, %r4, 4;
	@%p5 bra 	$L__BB0_7;
	add.s32 	%r27, %r38, %r3;
	mul.wide.u32 	%rd34, %r27, 4;
	add.s64 	%rd35, %rd2, %rd34;
	ld.global.f32 	%f40, [%rd35];
	mad.lo.s32 	%r28, %r38, %r18, %r2;
	mul.wide.s32 	%rd36, %r28, 4;
	add.s64 	%rd37, %rd1, %rd36;
	ld.global.f32 	%f41, [%rd37];
	fma.rn.f32 	%f42, %f40, %f41, %f66;
	cvt.u64.u32 	%rd38, %r3;
	cvt.u64.u32 	%rd39, %r38;
	add.s64 	%rd40, %rd39, %rd38;
	shl.b64 	%rd41, %rd40, 2;
	add.s64 	%rd42, %rd2, %rd41;
	ld.global.f32 	%f43, [%rd42+4];
	mul.wide.s32 	%rd43, %r18, 4;
	add.s64 	%rd44, %rd37, %rd43;
	ld.global.f32 	%f44, [%rd44];
	fma.rn.f32 	%f45, %f43, %f44, %f42;
	ld.global.f32 	%f46, [%rd42+8];
	add.s64 	%rd45, %rd44, %rd43;
	ld.global.f32 	%f47, [%rd45];
	fma.rn.f32 	%f48, %f46, %f47, %f45;
	ld.global.f32 	%f49, [%rd42+12];
	add.s64 	%rd46, %rd45, %rd43;
	ld.global.f32 	%f50, [%rd46];
	fma.rn.f32 	%f66, %f49, %f50, %f48;
	add.s32 	%r38, %r38, 4;
$L__BB0_7:
	setp.eq.s32 	%p6, %r13, 0;
	@%p6 bra 	$L__BB0_12;
	setp.eq.s32 	%p7, %r13, 1;
	@%p7 bra 	$L__BB0_10;
	add.s32 	%r29, %r38, %r3;
	mul.wide.u32 	%rd47, %r29, 4;
	add.s64 	%rd48, %rd2, %rd47;
	ld.global.f32 	%f52, [%rd48];
	mad.lo.s32 	%r30, %r38, %r18, %r2;
	mul.wide.s32 	%rd49, %r30, 4;
	add.s64 	%rd50, %rd1, %rd49;
	ld.global.f32 	%f53, [%rd50];
	fma.rn.f32 	%f54, %f52, %f53, %f66;
	cvt.u64.u32 	%rd51, %r3;
	cvt.u64.u32 	%rd52, %r38;
	add.s64 	%rd53, %rd52, %rd51;
	shl.b64 	%rd54, %rd53, 2;
	add.s64 	%rd55, %rd2, %rd54;
	ld.global.f32 	%f55, [%rd55+4];
	mul.wide.s32 	%rd56, %r18, 4;
	add.s64 	%rd57, %rd50, %rd56;
	ld.global.f32 	%f56, [%rd57];
	fma.rn.f32 	%f66, %f55, %f56, %f54;
	add.s32 	%r38, %r38, 2;
$L__BB0_10:
	and.b32  	%r31, %r18, 1;
	setp.eq.b32 	%p8, %r31, 1;
	not.pred 	%p9, %p8;
	@%p9 bra 	$L__BB0_12;
	add.s32 	%r32, %r38, %r3;
	mul.wide.u32 	%rd58, %r32, 4;
	add.s64 	%rd59, %rd2, %rd58;
	ld.global.f32 	%f57, [%rd59];
	mad.lo.s32 	%r33, %r38, %r18, %r2;
	mul.wide.s32 	%rd60, %r33, 4;
	add.s64 	%rd61, %rd1, %rd60;
	ld.global.f32 	%f58, [%rd61];
	fma.rn.f32 	%f66, %f57, %f58, %f66;
$L__BB0_12:
	ld.param.u64 	%rd65, [_Z12MatMulKernelPKfS0_Pfi_param_2];
	add.s32 	%r34, %r3, %r2;
	cvta.to.global.u64 	%rd62, %rd65;
	mul.wide.s32 	%rd63, %r34, 4;
	add.s64 	%rd64, %rd62, %rd63;
	st.global.f32 	[%rd64], %f66;
$L__BB0_13:
	ret;

}


// ===== COMPILED SASS (sm_100) =====

	.target	sm_100

	.elftype	@"ET_EXEC"


//--------------------- .note.nv.tkinfo           --------------------------
	.section	.note.nv.tkinfo,"",@"SHT_NOTE"
	.sectionflags	@"SHF_NOTE_NV_TKINFO"
	.tkinfo
        /*0018*/ 	.word	0x00000002
        /*0030*/ 	.string	""
        /*0030*/ 	.string	"ptxas"
        /*0030*/ 	.string	"Cuda compilation tools, release 13.0, V13.0.88"
        /*0030*/ 	.string	"Build cuda_13.0.r13.0/compiler.36424714_0"
        /*0030*/ 	.string	"-arch sm_100 -m 64 "



//--------------------- .note.nv.cuinfo           --------------------------
	.section	.note.nv.cuinfo,"",@"SHT_NOTE"
	.sectionflags	@"SHF_NOTE_NV_CUINFO"
        /*0018*/ 	.short	0x0002
        /*001a*/ 	.short	0x0064
        /*001c*/ 	.short	0x0082
	.zero		2


//--------------------- .nv.info                  --------------------------
	.section	.nv.info,"",@"SHT_CUDA_INFO"
	.align	4


	//----- nvinfo : EIATTR_REGCOUNT
	.align		4
        /*0000*/ 	.byte	0x04, 0x2f
        /*0002*/ 	.short	(.L_1 - .L_0)
	.align		4
.L_0:
        /*0004*/ 	.word	index@(_Z12MatMulKernelPKfS0_Pfi)
        /*0008*/ 	.word	0x0000001e


	//----- nvinfo : EIATTR_FRAME_SIZE
	.align		4
.L_1:
        /*000c*/ 	.byte	0x04, 0x11
        /*000e*/ 	.short	(.L_3 - .L_2)
	.align		4
.L_2:
        /*0010*/ 	.word	index@(_Z12MatMulKernelPKfS0_Pfi)
        /*0014*/ 	.word	0x00000000


	//----- nvinfo : EIATTR_MIN_STACK_SIZE
	.align		4
.L_3:
        /*0018*/ 	.byte	0x04, 0x12
        /*001a*/ 	.short	(.L_5 - .L_4)
	.align		4
.L_4:
        /*001c*/ 	.word	index@(_Z12MatMulKernelPKfS0_Pfi)
        /*0020*/ 	.word	0x00000000
.L_5:


//--------------------- .nv.compat                --------------------------
	.section	.nv.compat,"",@"SHT_CUDA_COMPAT_INFO"
	.align	4
        /*0000*/ 	.byte	0x02, 0x09, 0x00, 0x00, 0x02, 0x02, 0x01, 0x00, 0x02, 0x05, 0x05, 0x00, 0x03, 0x07, 0x01, 0x01
        /*0010*/ 	.byte	0x02, 0x03, 0x00, 0x00, 0x02, 0x06, 0x01, 0x00, 0x04, 0x0b, 0x08, 0x00, 0x09, 0x00, 0x00, 0x00
        /*0020*/ 	.byte	0x00, 0x00, 0x00, 0x00


//--------------------- .nv.info._Z12MatMulKernelPKfS0_Pfi --------------------------
	.section	.nv.info._Z12MatMulKernelPKfS0_Pfi,"",@"SHT_CUDA_INFO"
	.sectionflags	@""
	.align	4


	//----- nvinfo : EIATTR_CUDA_API_VERSION
	.align		4
        /*0000*/ 	.byte	0x04, 0x37
        /*0002*/ 	.short	(.L_7 - .L_6)
.L_6:
        /*0004*/ 	.word	0x00000082


	//----- nvinfo : EIATTR_KPARAM_INFO
	.align		4
.L_7:
        /*0008*/ 	.byte	0x04, 0x17
        /*000a*/ 	.short	(.L_9 - .L_8)
.L_8:
        /*000c*/ 	.word	0x00000000
        /*0010*/ 	.short	0x0003
        /*0012*/ 	.short	0x0018
        /*0014*/ 	.byte	0x00, 0xf0, 0x11, 0x00


	//----- nvinfo : EIATTR_KPARAM_INFO
	.align		4
.L_9:
        /*0018*/ 	.byte	0x04, 0x17
        /*001a*/ 	.short	(.L_11 - .L_10)
.L_10:
        /*001c*/ 	.word	0x00000000
        /*0020*/ 	.short	0x0002
        /*0022*/ 	.short	0x0010
        /*0024*/ 	.byte	0x00, 0xf5, 0x21, 0x00


	//----- nvinfo : EIATTR_KPARAM_INFO
	.align		4
.L_11:
        /*0028*/ 	.byte	0x04, 0x17
        /*002a*/ 	.short	(.L_13 - .L_12)
.L_12:
        /*002c*/ 	.word	0x00000000
        /*0030*/ 	.short	0x0001
        /*0032*/ 	.short	0x0008
        /*0034*/ 	.byte	0x00, 0xf5, 0x21, 0x00


	//----- nvinfo : EIATTR_KPARAM_INFO
	.align		4
.L_13:
        /*0038*/ 	.byte	0x04, 0x17
        /*003a*/ 	.short	(.L_15 - .L_14)
.L_14:
        /*003c*/ 	.word	0x00000000
        /*0040*/ 	.short	0x0000
        /*0042*/ 	.short	0x0000
        /*0044*/ 	.byte	0x00, 0xf5, 0x21, 0x00


	//----- nvinfo : EIATTR_SPARSE_MMA_MASK
	.align		4
.L_15:
        /*0048*/ 	.byte	0x03, 0x50
        /*004a*/ 	.short	0x0000


	//----- nvinfo : EIATTR_MAXREG_COUNT
	.align		4
        /*004c*/ 	.byte	0x03, 0x1b
        /*004e*/ 	.short	0x00ff


	//----- nvinfo : EIATTR_MERCURY_ISA_VERSION
	.align		4
        /*0050*/ 	.byte	0x03, 0x5f
        /*0052*/ 	.short	0x0101


	//----- nvinfo : EIATTR_VRC_CTA_INIT_COUNT
	.align		4
        /*0054*/ 	.byte	0x02, 0x4a
	.zero		1
	.zero		1


	//----- nvinfo : EIATTR_EXIT_INSTR_OFFSETS
	.align		4
        /*0058*/ 	.byte	0x04, 0x1c
        /*005a*/ 	.short	(.L_17 - .L_16)


	//   ....[0]....
.L_16:
        /*005c*/ 	.word	0x000000c0


	//   ....[1]....
        /*0060*/ 	.word	0x00000a90


	//----- nvinfo : EIATTR_CBANK_PARAM_SIZE
	.align		4
.L_17:
        /*0064*/ 	.byte	0x03, 0x19
        /*0066*/ 	.short	0x001c


	//----- nvinfo : EIATTR_PARAM_CBANK
	.align		4
        /*0068*/ 	.byte	0x04, 0x0a
        /*006a*/ 	.short	(.L_19 - .L_18)
	.align		4
.L_18:
        /*006c*/ 	.word	index@(.nv.constant0._Z12MatMulKernelPKfS0_Pfi)
        /*0070*/ 	.short	0x0380
        /*0072*/ 	.short	0x001c


	//----- nvinfo : EIATTR_SW_WAR
	.align		4
.L_19:
        /*0074*/ 	.byte	0x04, 0x36
        /*0076*/ 	.short	(.L_21 - .L_20)
.L_20:
        /*0078*/ 	.word	0x00000008
.L_21:


//--------------------- .nv.callgraph             --------------------------
	.section	.nv.callgraph,"",@"SHT_CUDA_CALLGRAPH"
	.align	4
	.sectionentsize	8
	.align		4
        /*0000*/ 	.word	0x00000000
	.align		4
        /*0004*/ 	.word	0xffffffff
	.align		4
        /*0008*/ 	.word	0x00000000
	.align		4
        /*000c*/ 	.word	0xfffffffe
	.align		4
        /*0010*/ 	.word	0x00000000
	.align		4
        /*0014*/ 	.word	0xfffffffd
	.align		4
        /*0018*/ 	.word	0x00000000
	.align		4
        /*001c*/ 	.word	0xfffffffc


//--------------------- .text._Z12MatMulKernelPKfS0_Pfi --------------------------
	.section	.text._Z12MatMulKernelPKfS0_Pfi,"ax",@progbits
	.align	128
        .global         _Z12MatMulKernelPKfS0_Pfi
        .type           _Z12MatMulKernelPKfS0_Pfi,@function
        .size           _Z12MatMulKernelPKfS0_Pfi,(.L_x_5 - _Z12MatMulKernelPKfS0_Pfi)
        .other          _Z12MatMulKernelPKfS0_Pfi,@"STO_CUDA_ENTRY STV_DEFAULT"
_Z12MatMulKernelPKfS0_Pfi:
.text._Z12MatMulKernelPKfS0_Pfi:
[----:B------:R-:W-:Y:S01]  /*0000*/  LDC R1, c[0x0][0x37c] ;  /* 0x0000df00ff017b82 */ /* 0x000fe20000000800 */
[----:B------:R-:W0:Y:S07]  /*0010*/  S2R R0, SR_TID.Y ;  /* 0x0000000000007919 */ /* 0x000e2e0000002200 */
[----:B------:R-:W0:Y:S01]  /*0020*/  S2UR UR4, SR_CTAID.Y ;  /* 0x00000000000479c3 */ /* 0x000e220000002600 */
[----:B------:R-:W1:Y:S01]  /*0030*/  LDCU UR20, c[0x0][0x398] ;  /* 0x00007300ff1477ac */ /* 0x000e620008000800 */
[----:B------:R-:W2:Y:S06]  /*0040*/  S2R R3, SR_TID.X ;  /* 0x0000000000037919 */ /* 0x000eac0000002100 */
[----:B------:R-:W0:Y:S08]  /*0050*/  LDC R13, c[0x0][0x364] ;  /* 0x0000d900ff0d7b82 */ /* 0x000e300000000800 */
[----:B------:R-:W2:Y:S08]  /*0060*/  S2UR UR5, SR_CTAID.X ;  /* 0x00000000000579c3 */ /* 0x000eb00000002500 */
[----:B------:R-:W2:Y:S01]  /*0070*/  LDC R2, c[0x0][0x360] ;  /* 0x0000d800ff027b82 */ /* 0x000ea20000000800 */
[----:B0-----:R-:W-:-:S02]  /*0080*/  IMAD R13, R13, UR4, R0 ;  /* 0x000000040d0d7c24 */ /* 0x001fc4000f8e0200 */
[----:B--2---:R-:W-:-:S05]  /*0090*/  IMAD R0, R2, UR5, R3 ;  /* 0x0000000502007c24 */ /* 0x004fca000f8e0203 */
[----:B------:R-:W-:-:S04]  /*00a0*/  VIMNMX R2, PT, PT, R13, R0, !PT ;  /* 0x000000000d027248 */ /* 0x000fc80007fe0100 */
[----:B-1----:R-:W-:-:S13]  /*00b0*/  ISETP.GE.AND P0, PT, R2, UR20, PT ;  /* 0x0000001402007c0c */ /* 0x002fda000bf06270 */
[----:B------:R-:W-:Y:S05]  /*00c0*/  @P0 EXIT ;  /* 0x000000000000094d */ /* 0x000fea0003800000 */
[----:B------:R-:W-:Y:S01]  /*00d0*/  UISETP.GE.U32.AND UP0, UPT, UR20, 0x8, UPT ;  /* 0x000000081400788c */ /* 0x000fe2000bf06070 */
[----:B------:R-:W-:Y:S02]  /*00e0*/  HFMA2 R12, -RZ, RZ, 0, 0 ;  /* 0x00000000ff0c7431 */ /* 0x000fe400000001ff */
[----:B------:R-:W-:Y:S01]  /*00f0*/  IMAD R13, R13, UR20, RZ ;  /* 0x000000140d0d7c24 */ /* 0x000fe2000f8e02ff */
[----:B------:R-:W-:Y:S01]  /*0100*/  UMOV UR4, URZ ;  /* 0x000000ff00047c82 */ /* 0x000fe20008000000 */
[----:B------:R-:W0:Y:S04]  /*0110*/  LDCU.64 UR18, c[0x0][0x358] ;  /* 0x00006b00ff1277ac */ /* 0x000e280008000a00 */
[----:B------:R-:W-:Y:S05]  /*0120*/  BRA.U !UP0, `(.L_x_0) ;  /* 0x0000000508047547 */ /* 0x000fea000b800000 */
[----:B------:R-:W1:Y:S01]  /*0130*/  LDCU.128 UR24, c[0x0][0x380] ;  /* 0x00007000ff1877ac */ /* 0x000e620008000c00 */
[----:B------:R-:W-:Y:S02]  /*0140*/  MOV R12, RZ ;  /* 0x000000ff000c7202 */ /* 0x000fe40000000f00 */
[----:B------:R-:W-:Y:S01]  /*0150*/  MOV R14, R0 ;  /* 0x00000000000e7202 */ /* 0x000fe20000000f00 */
[----:B------:R-:W-:-:S04]  /*0160*/  ULOP3.LUT UR4, UR20, 0x7ffffff8, URZ, 0xc0, !UPT ;  /* 0x7ffffff814047892 */ /* 0x000fc8000f8ec0ff */
[----:B------:R-:W-:Y:S01]  /*0170*/  UIADD3 UR5, UPT, UPT, -UR4, URZ, URZ ;  /* 0x000000ff04057290 */ /* 0x000fe2000fffe1ff */
[----:B-1----:R-:W-:Y:S01]  /*0180*/  MOV R2, UR24 ;  /* 0x0000001800027c02 */ /* 0x002fe20008000f00 */
[----:B------:R-:W-:Y:S01]  /*0190*/  UIMAD.WIDE UR6, UR20, 0x8, UR26 ;  /* 0x00000008140678a5 */ /* 0x000fe2000f8e021a */
[----:B------:R-:W-:Y:S01]  /*01a0*/  MOV R3, UR25 ;  /* 0x0000001900037c02 */ /* 0x000fe20008000f00 */
[----:B------:R-:W-:Y:S02]  /*01b0*/  UIMAD.WIDE UR8, UR20, 0xc, UR26 ;  /* 0x0000000c140878a5 */ /* 0x000fe4000f8e021a */
[----:B------:R-:W-:Y:S01]  /*01c0*/  UIMAD.WIDE UR10, UR20, 0x10, UR26 ;  /* 0x00000010140a78a5 */ /* 0x000fe2000f8e021a */
[----:B------:R-:W-:Y:S01]  /*01d0*/  IMAD.WIDE.U32 R2, R13, 0x4, R2 ;  /* 0x000000040d027825 */ /* 0x000fe200078e0002 */
[----:B------:R-:W-:Y:S02]  /*01e0*/  UIMAD.WIDE UR12, UR20, 0x14, UR26 ;  /* 0x00000014140c78a5 */ /* 0x000fe4000f8e021a */
[----:B------:R-:W-:Y:S01]  /*01f0*/  UIMAD.WIDE UR14, UR20, 0x18, UR26 ;  /* 0x00000018140e78a5 */ /* 0x000fe2000f8e021a */
[----:B------:R-:W-:Y:S01]  /*0200*/  IADD3 R2, P0, PT, R2, 0x10, RZ ;  /* 0x0000001002027810 */ /* 0x000fe20007f1e0ff */
[----:B------:R-:W-:-:S03]  /*0210*/  UIMAD.WIDE UR16, UR20, 0x1c, UR26 ;  /* 0x0000001c141078a5 */ /* 0x000fc6000f8e021a */
[----:B------:R-:W-:-:S09]  /*0220*/  IADD3.X R3, PT, PT, RZ, R3, RZ, P0, !PT ;  /* 0x00000003ff037210 */ /* 0x000fd200007fe4ff */
.L_x_1:
[----:B------:R-:W-:Y:S01]  /*0230*/  UIMAD.WIDE UR22, UR20, 0x4, UR26 ;  /* 0x00000004141678a5 */ /* 0x000fe2000f8e021a */
[----:B------:R-:W-:Y:S02]  /*0240*/  IMAD.MOV.U32 R23, RZ, RZ, 0x4 ;  /* 0x00000004ff177424 */ /* 0x000fe400078e00ff */
[----:B------:R-:W-:Y:S01]  /*0250*/  HFMA2 R11, -RZ, RZ, 0, 2.384185791015625e-07 ;  /* 0x00000004ff0b7431 */ /* 0x000fe200000001ff */
[----:B------:R-:W-:Y:S01]  /*0260*/  MOV R25, 0x4 ;  /* 0x0000000400197802 */ /* 0x000fe20000000f00 */
[----:B0-----:R-:W2:Y:S01]  /*0270*/  LDG.E R21, desc[UR18][R2.64+-0x10] ;  /* 0xfffff01202157981 */ /* 0x001ea2000c1e1900 */
[C---:B------:R-:W-:Y:S01]  /*0280*/  IMAD.WIDE R22, R14.reuse, R23, UR26 ;  /* 0x0000001a0e167e25 */ /* 0x040fe2000f8e0217 */
[----:B------:R-:W-:Y:S02]  /*0290*/  MOV R8, UR22 ;  /* 0x0000001600087c02 */ /* 0x000fe40008000f00 */
[----:B------:R-:W-:Y:S01]  /*02a0*/  MOV R9, UR23 ;  /* 0x0000001700097c02 */ /* 0x000fe20008000f00 */
[----:B------:R-:W3:Y:S02]  /*02b0*/  LDG.E R19, desc[UR18][R2.64+-0xc] ;  /* 0xfffff41202137981 */ /* 0x000ee4000c1e1900 */
[----:B------:R-:W-:-:S02]  /*02c0*/  IMAD.WIDE R8, R14, 0x4, R8 ;  /* 0x000000040e087825 */ /* 0x000fc400078e0208 */
[----:B------:R-:W2:Y:S01]  /*02d0*/  LDG.E R22, desc[UR18][R22.64] ;  /* 0x0000001216167981 */ /* 0x000ea2000c1e1900 */
[----:B------:R-:W-:Y:S01]  /*02e0*/  MOV R5, 0x4 ;  /* 0x0000000400057802 */ /* 0x000fe20000000f00 */
[C---:B------:R-:W-:Y:S02]  /*02f0*/  IMAD.WIDE R24, R14.reuse, R25, UR6 ;  /* 0x000000060e187e25 */ /* 0x040fe4000f8e0219 */
[----:B------:R0:W3:Y:S02]  /*0300*/  LDG.E R20, desc[UR18][R8.64] ;  /* 0x0000001208147981 */ /* 0x0000e4000c1e1900 */
[----:B------:R-:W-:Y:S02]  /*0310*/  IMAD.WIDE R10, R14, R11, UR8 ;  /* 0x000000080e0a7e25 */ /* 0x000fe4000f8e020b */
[----:B------:R-:W4:Y:S04]  /*0320*/  LDG.E R18, desc[UR18][R24.64] ;  /* 0x0000001218127981 */ /* 0x000f28000c1e1900 */
[----:B------:R-:W4:Y:S01]  /*0330*/  LDG.E R17, desc[UR18][R2.64+-0x8] ;  /* 0xfffff81202117981 */ /* 0x000f22000c1e1900 */
[----:B0-----:R-:W-:-:S02]  /*0340*/  HFMA2 R9, -RZ, RZ, 0, 2.384185791015625e-07 ;  /* 0x00000004ff097431 */ /* 0x001fc400000001ff */
[----:B------:R-:W-:Y:S01]  /*0350*/  IMAD.MOV.U32 R7, RZ, RZ, 0x4 ;  /* 0x00000004ff077424 */ /* 0x000fe200078e00ff */
[----:B------:R0:W5:Y:S01]  /*0360*/  LDG.E R16, desc[UR18][R10.64] ;  /* 0x000000120a107981 */ /* 0x000162000c1e1900 */
[----:B------:R-:W-:-:S03]  /*0370*/  IMAD.WIDE R4, R14, R5, UR10 ;  /* 0x0000000a0e047e25 */ /* 0x000fc6000f8e0205 */
[----:B------:R-:W5:Y:S01]  /*0380*/  LDG.E R15, desc[UR18][R2.64+-0x4] ;  /* 0xfffffc12020f7981 */ /* 0x000f62000c1e1900 */
[C---:B------:R-:W-:Y:S01]  /*0390*/  IMAD.WIDE R6, R14.reuse, R7, UR12 ;  /* 0x0000000c0e067e25 */ /* 0x040fe2000f8e0207 */
[----:B------:R-:W-:Y:S02]  /*03a0*/  MOV R27, 0x4 ;  /* 0x00000004001b7802 */ /* 0x000fe40000000f00 */
[----:B------:R1:W5:Y:S01]  /*03b0*/  LDG.E R4, desc[UR18][R4.64] ;  /* 0x0000001204047981 */ /* 0x000362000c1e1900 */
[----:B------:R-:W-:-:S03]  /*03c0*/  IMAD.WIDE R8, R14, R9, UR14 ;  /* 0x0000000e0e087e25 */ /* 0x000fc6000f8e0209 */
[----:B------:R-:W5:Y:S01]  /*03d0*/  LDG.E R23, desc[UR18][R2.64] ;  /* 0x0000001202177981 */ /* 0x000f62000c1e1900 */
[----:B0-----:R-:W-:-:S03]  /*03e0*/  IMAD.WIDE R10, R14, R27, UR16 ;  /* 0x000000100e0a7e25 */ /* 0x001fc6000f8e021b */
[----:B------:R-:W5:Y:S04]  /*03f0*/  LDG.E R7, desc[UR18][R6.64] ;  /* 0x0000001206077981 */ /* 0x000f68000c1e1900 */
[----:B------:R-:W5:Y:S04]  /*0400*/  LDG.E R24, desc[UR18][R2.64+0x4] ;  /* 0x0000041202187981 */ /* 0x000f68000c1e1900 */
[----:B------:R-:W5:Y:S04]  /*0410*/  LDG.E R8, desc[UR18][R8.64] ;  /* 0x0000001208087981 */ /* 0x000f68000c1e1900 */
[----:B------:R-:W5:Y:S04]  /*0420*/  LDG.E R25, desc[UR18][R2.64+0x8] ;  /* 0x0000081202197981 */ /* 0x000f68000c1e1900 */
[----:B------:R-:W5:Y:S04]  /*0430*/  LDG.E R10, desc[UR18][R10.64] ;  /* 0x000000120a0a7981 */ /* 0x000f68000c1e1900 */
[----:B------:R0:W5:Y:S01]  /*0440*/  LDG.E R27, desc[UR18][R2.64+0xc] ;  /* 0x00000c12021b7981 */ /* 0x000162000c1e1900 */
[----:B------:R-:W-:-:S04]  /*0450*/  UIADD3 UR5, UPT, UPT, UR5, 0x8, URZ ;  /* 0x0000000805057890 */ /* 0x000fc8000fffe0ff */
[----:B------:R-:W-:Y:S01]  /*0460*/  UISETP.NE.AND UP0, UPT, UR5, URZ, UPT ;  /* 0x000000ff0500728c */ /* 0x000fe2000bf05270 */
[----:B-1----:R-:W-:Y:S02]  /*0470*/  MOV R5, UR20 ;  /* 0x0000001400057c02 */ /* 0x002fe40008000f00 */
[----:B0-----:R-:W-:Y:S02]  /*0480*/  IADD3 R2, P0, PT, R2, 0x20, RZ ;  /* 0x0000002002027810 */ /* 0x001fe40007f1e0ff */
[----:B------:R-:W-:Y:S02]  /*0490*/  LEA R14, R5, R14, 0x3 ;  /* 0x0000000e050e7211 */ /* 0x000fe400078e18ff */
[----:B------:R-:W-:Y:S01]  /*04a0*/  IADD3.X R3, PT, PT, RZ, R3, RZ, P0, !PT ;  /* 0x00000003ff037210 */ /* 0x000fe200007fe4ff */
[----:B--2---:R-:W-:-:S04]  /*04b0*/  FFMA R22, R21, R22, R12 ;  /* 0x0000001615167223 */ /* 0x004fc8000000000c */
[----:B---3--:R-:W-:-:S04]  /*04c0*/  FFMA R20, R19, R20, R22 ;  /* 0x0000001413147223 */ /* 0x008fc80000000016 */
[----:B----4-:R-:W-:-:S04]  /*04d0*/  FFMA R18, R17, R18, R20 ;  /* 0x0000001211127223 */ /* 0x010fc80000000014 */
[----:B-----5:R-:W-:-:S04]  /*04e0*/  FFMA R16, R15, R16, R18 ;  /* 0x000000100f107223 */ /* 0x020fc80000000012 */
[----:B------:R-:W-:-:S04]  /*04f0*/  FFMA R23, R23, R4, R16 ;  /* 0x0000000417177223 */ /* 0x000fc80000000010 */
[----:B------:R-:W-:-:S04]  /*0500*/  FFMA R24, R24, R7, R23 ;  /* 0x0000000718187223 */ /* 0x000fc80000000017 */
[----:B------:R-:W-:-:S04]  /*0510*/  FFMA R8, R25, R8, R24 ;  /* 0x0000000819087223 */ /* 0x000fc80000000018 */
[----:B------:R-:W-:Y:S01]  /*0520*/  FFMA R12, R27, R10, R8 ;  /* 0x0000000a1b0c7223 */ /* 0x000fe20000000008 */
[----:B------:R-:W-:Y:S06]  /*0530*/  BRA.U UP0, `(.L_x_1) ;  /* 0xfffffffd003c7547 */ /* 0x000fec000b83ffff */
.L_x_0:
[----:B------:R-:W-:-:S04]  /*0540*/  ULOP3.LUT UR6, UR20, 0x7, URZ, 0xc0, !UPT ;  /* 0x0000000714067892 */ /* 0x000fc8000f8ec0ff */
[----:B------:R-:W-:-:S09]  /*0550*/  UISETP.NE.AND UP0, UPT, UR6, URZ, UPT ;  /* 0x000000ff0600728c */ /* 0x000fd2000bf05270 */
[----:B------:R-:W-:Y:S05]  /*0560*/  BRA.U !UP0, `(.L_x_2) ;  /* 0x0000000508387547 */ /* 0x000fea000b800000 */
[----:B------:R-:W-:Y:S02]  /*0570*/  UISETP.GE.U32.AND UP0, UPT, UR6, 0x4, UPT ;  /* 0x000000040600788c */ /* 0x000fe4000bf06070 */
[----:B------:R-:W-:-:S04]  /*0580*/  ULOP3.LUT UR5, UR20, 0x3, URZ, 0xc0, !UPT ;  /* 0x0000000314057892 */ /* 0x000fc8000f8ec0ff */
[----:B------:R-:W-:-:S03]  /*0590*/  UISETP.NE.AND UP1, UPT, UR5, URZ, UPT ;  /* 0x000000ff0500728c */ /* 0x000fc6000bf25270 */
[----:B------:R-:W-:Y:S08]  /*05a0*/  BRA.U !UP0, `(.L_x_3) ;  /* 0x00000001087c7547 */ /* 0x000ff0000b800000 */
[----:B------:R-:W1:Y:S01]  /*05b0*/  LDC.64 R6, c[0x0][0x388] ;  /* 0x0000e200ff067b82 */ /* 0x000e620000000a00 */
[----:B------:R-:W2:Y:S01]  /*05c0*/  LDCU.64 UR6, c[0x0][0x380] ;  /* 0x00007000ff0677ac */ /* 0x000ea20008000a00 */
[----:B------:R-:W-:Y:S01]  /*05d0*/  IMAD.U32 R9, RZ, RZ, UR4 ;  /* 0x00000004ff097e24 */ /* 0x000fe2000f8e00ff */
[C---:B------:R-:W-:Y:S02]  /*05e0*/  IADD3 R3, PT, PT, R13.reuse, UR4, RZ ;  /* 0x000000040d037c10 */ /* 0x040fe4000fffe0ff */
[----:B------:R-:W-:Y:S01]  /*05f0*/  IADD3 R10, P0, PT, R13, UR4, RZ ;  /* 0x000000040d0a7c10 */ /* 0x000fe2000ff1e0ff */
[----:B------:R-:W-:Y:S01]  /*0600*/  IMAD R9, R9, UR20, R0 ;  /* 0x0000001409097c24 */ /* 0x000fe2000f8e0200 */
[----:B------:R-:W-:Y:S01]  /*0610*/  MOV R11, UR20 ;  /* 0x00000014000b7c02 */ /* 0x000fe20008000f00 */
[----:B------:R-:W3:Y:S01]  /*0620*/  LDC.64 R4, c[0x0][0x380] ;  /* 0x0000e000ff047b82 */ /* 0x000ee20000000a00 */
[----:B------:R-:W-:Y:S01]  /*0630*/  MOV R15, UR20 ;  /* 0x00000014000f7c02 */ /* 0x000fe20008000f00 */
[----:B-1----:R-:W-:Y:S01]  /*0640*/  IMAD.WIDE R6, R9, 0x4, R6 ;  /* 0x0000000409067825 */ /* 0x002fe200078e0206 */
[----:B------:R-:W-:-:S05]  /*0650*/  MOV R9, UR20 ;  /* 0x0000001400097c02 */ /* 0x000fca0008000f00 */
[----:B------:R-:W-:Y:S02]  /*0660*/  IMAD.WIDE R8, R9, 0x4, R6 ;  /* 0x0000000409087825 */ /* 0x000fe400078e0206 */
[----:B0-----:R-:W4:Y:S02]  /*0670*/  LDG.E R6, desc[UR18][R6.64] ;  /* 0x0000001206067981 */ /* 0x001f24000c1e1900 */
[----:B---3--:R-:W-:Y:S01]  /*0680*/  IMAD.WIDE.U32 R4, R3, 0x4, R4 ;  /* 0x0000000403047825 */ /* 0x008fe200078e0004 */
[----:B------:R-:W-:Y:S01]  /*0690*/  IADD3.X R3, PT, PT, RZ, RZ, RZ, P0, !PT ;  /* 0x000000ffff037210 */ /* 0x000fe200007fe4ff */
[----:B------:R-:W3:Y:S01]  /*06a0*/  LDG.E R17, desc[UR18][R8.64] ;  /* 0x0000001208117981 */ /* 0x000ee2000c1e1900 */
[----:B--2---:R-:W-:-:S03]  /*06b0*/  LEA R2, P0, R10, UR6, 0x2 ;  /* 0x000000060a027c11 */ /* 0x004fc6000f8010ff */
[----:B------:R-:W4:Y:S01]  /*06c0*/  LDG.E R5, desc[UR18][R4.64] ;  /* 0x0000001204057981 */ /* 0x000f22000c1e1900 */
[----:B------:R-:W-:Y:S01]  /*06d0*/  LEA.HI.X R3, R10, UR7, R3, 0x2, P0 ;  /* 0x000000070a037c11 */ /* 0x000fe200080f1403 */
[----:B------:R-:W-:-:S04]  /*06e0*/  IMAD.WIDE R10, R11, 0x4, R8 ;  /* 0x000000040b0a7825 */ /* 0x000fc800078e0208 */
[----:B------:R-:W3:Y:S01]  /*06f0*/  LDG.E R16, desc[UR18][R2.64+0x4] ;  /* 0x0000041202107981 */ /* 0x000ee2000c1e1900 */
[----:B------:R-:W-:-:S03]  /*0700*/  IMAD.WIDE R14, R15, 0x4, R10 ;  /* 0x000000040f0e7825 */ /* 0x000fc600078e020a */
[----:B------:R-:W2:Y:S04]  /*0710*/  LDG.E R19, desc[UR18][R10.64] ;  /* 0x000000120a137981 */ /* 0x000ea8000c1e1900 */
[----:B------:R-:W2:Y:S04]  /*0720*/  LDG.E R18, desc[UR18][R2.64+0x8] ;  /* 0x0000081202127981 */ /* 0x000ea8000c1e1900 */
[----:B------:R-:W5:Y:S04]  /*0730*/  LDG.E R20, desc[UR18][R2.64+0xc] ;  /* 0x00000c1202147981 */ /* 0x000f68000c1e1900 */
[----:B------:R-:W5:Y:S01]  /*0740*/  LDG.E R14, desc[UR18][R14.64] ;  /* 0x000000120e0e7981 */ /* 0x000f62000c1e1900 */
[----:B------:R-:W-:Y:S01]  /*0750*/  UIADD3 UR4, UPT, UPT, UR4, 0x4, URZ ;  /* 0x0000000404047890 */ /* 0x000fe2000fffe0ff */
[----:B----4-:R-:W-:-:S04]  /*0760*/  FFMA R5, R5, R6, R12 ;  /* 0x0000000605057223 */ /* 0x010fc8000000000c */
[----:B---3--:R-:W-:-:S04]  /*0770*/  FFMA R5, R16, R17, R5 ;  /* 0x0000001110057223 */ /* 0x008fc80000000005 */
[----:B--2---:R-:W-:-:S04]  /*0780*/  FFMA R5, R18, R19, R5 ;  /* 0x0000001312057223 */ /* 0x004fc80000000005 */
[----:B-----5:R-:W-:-:S07]  /*0790*/  FFMA R12, R20, R14, R5 ;  /* 0x0000000e140c7223 */ /* 0x020fce0000000005 */
.L_x_3:
[----:B------:R-:W-:Y:S05]  /*07a0*/  BRA.U !UP1, `(.L_x_2) ;  /* 0x0000000109a87547 */ /* 0x000fea000b800000 */
[----:B------:R-:W-:Y:S01]  /*07b0*/  UISETP.NE.AND UP0, UPT, UR5, 0x1, UPT ;  /* 0x000000010500788c */ /* 0x000fe2000bf05270 */
[----:B------:R-:W-:Y:S01]  /*07c0*/  MOV R7, UR4 ;  /* 0x0000000400077c02 */ /* 0x000fe20008000f00 */
[----:B------:R-:W-:Y:S02]  /*07d0*/  ULOP3.LUT UR5, UR20, 0x1, URZ, 0xc0, !UPT ;  /* 0x0000000114057892 */ /* 0x000fe4000f8ec0ff */
[----:B------:R-:W-:Y:S02]  /*07e0*/  MOV R15, UR20 ;  /* 0x00000014000f7c02 */ /* 0x000fe40008000f00 */
[----:B------:R-:W-:Y:S01]  /*07f0*/  UISETP.NE.U32.AND UP1, UPT, UR5, 0x1, UPT ;  /* 0x000000010500788c */ /* 0x000fe2000bf25070 */
[----:B------:R-:W-:-:S04]  /*0800*/  PLOP3.LUT P1, PT, PT, PT, UP0, 0x80, 0x8 ;  /* 0x000000000008781c */ /* 0x000fc80003f2f008 */
[----:B------:R-:W1:Y:S01]  /*0810*/  @UP0 LDCU.128 UR8, c[0x0][0x380] ;  /* 0x00007000ff0807ac */ /* 0x000e620008000c00 */
[----:B------:R-:W-:Y:S01]  /*0820*/  PLOP3.LUT P0, PT, PT, PT, UP1, 0x80, 0x8 ;  /* 0x000000000008781c */ /* 0x000fe20003f0f018 */
[----:B------:R-:W2:Y:S04]  /*0830*/  @UP0 LDCU.64 UR6, c[0x0][0x380] ;  /* 0x00007000ff0607ac */ /* 0x000ea80008000a00 */
[----:B------:R-:W3:Y:S03]  /*0840*/  @!UP1 LDCU.128 UR12, c[0x0][0x380] ;  /* 0x00007000ff0c97ac */ /* 0x000ee60008000c00 */
[C---:B------:R-:W-:Y:S02]  /*0850*/  @P1 IADD3 R3, PT, PT, R13.reuse, UR4, RZ ;  /* 0x000000040d031c10 */ /* 0x040fe4000fffe0ff */
[----:B------:R-:W-:Y:S01]  /*0860*/  @P1 IADD3 R6, P2, PT, R13, UR4, RZ ;  /* 0x000000040d061c10 */ /* 0x000fe2000ff5e0ff */
[----:B------:R-:W-:Y:S01]  /*0870*/  @UP0 UIADD3 UR4, UPT, UPT, UR4, 0x2, URZ ;  /* 0x0000000204040890 */ /* 0x000fe2000fffe0ff */
[----:B-1----:R-:W-:Y:S01]  /*0880*/  MOV R11, UR9 ;  /* 0x00000009000b7c02 */ /* 0x002fe20008000f00 */
[----:B------:R-:W-:Y:S01]  /*0890*/  IMAD.U32 R10, RZ, RZ, UR8 ;  /* 0x00000008ff0a7e24 */ /* 0x000fe2000f8e00ff */
[----:B------:R-:W-:-:S02]  /*08a0*/  MOV R4, UR10 ;  /* 0x0000000a00047c02 */ /* 0x000fc40008000f00 */
[----:B------:R-:W-:Y:S01]  /*08b0*/  MOV R5, UR11 ;  /* 0x0000000b00057c02 */ /* 0x000fe20008000f00 */
[----:B------:R-:W-:-:S04]  /*08c0*/  @P1 IMAD.WIDE.U32 R10, R3, 0x4, R10 ;  /* 0x00000004030a1825 */ /* 0x000fc800078e000a */
[----:B------:R-:W-:Y:S01]  /*08d0*/  @P1 IMAD R3, R7, UR20, R0 ;  /* 0x0000001407031c24 */ /* 0x000fe2000f8e0200 */
[----:B------:R-:W-:Y:S01]  /*08e0*/  @P1 IADD3.X R7, PT, PT, RZ, RZ, RZ, P2, !PT ;  /* 0x000000ffff071210 */ /* 0x000fe200017fe4ff */
[----:B------:R-:W-:Y:S01]  /*08f0*/  IMAD.U32 R19, RZ, RZ, UR4 ;  /* 0x00000004ff137e24 */ /* 0x000fe2000f8e00ff */
[C---:B--2---:R-:W-:Y:S01]  /*0900*/  @P1 LEA R2, P2, R6.reuse, UR6, 0x2 ;  /* 0x0000000606021c11 */ /* 0x044fe2000f8410ff */
[----:B------:R-:W-:Y:S01]  /*0910*/  @P1 IMAD.WIDE R4, R3, 0x4, R4 ;  /* 0x0000000403041825 */ /* 0x000fe200078e0204 */
[----:B------:R-:W-:Y:S01]  /*0920*/  @!P0 IADD3 R17, PT, PT, R13, UR4, RZ ;  /* 0x000000040d118c10 */ /* 0x000fe2000fffe0ff */
[----:B0-----:R-:W2:Y:S01]  /*0930*/  @P1 LDG.E R11, desc[UR18][R10.64] ;  /* 0x000000120a0b1981 */ /* 0x001ea2000c1e1900 */
[----:B------:R-:W-:Y:S01]  /*0940*/  @P1 LEA.HI.X R3, R6, UR7, R7, 0x2, P2 ;  /* 0x0000000706031c11 */ /* 0x000fe200090f1407 */
[----:B------:R-:W-:Y:S01]  /*0950*/  @!P0 IMAD R19, R19, UR20, R0 ;  /* 0x0000001413138c24 */ /* 0x000fe2000f8e0200 */
[----:B---3--:R-:W-:Y:S01]  /*0960*/  MOV R6, UR12 ;  /* 0x0000000c00067c02 */ /* 0x008fe20008000f00 */
[----:B------:R-:W-:Y:S01]  /*0970*/  @P1 IMAD.WIDE R14, R15, 0x4, R4 ;  /* 0x000000040f0e1825 */ /* 0x000fe200078e0204 */
[----:B------:R-:W-:Y:S01]  /*0980*/  MOV R7, UR13 ;  /* 0x0000000d00077c02 */ /* 0x000fe20008000f00 */
[----:B------:R-:W2:Y:S01]  /*0990*/  @P1 LDG.E R4, desc[UR18][R4.64] ;  /* 0x0000001204041981 */ /* 0x000ea2000c1e1900 */
[----:B------:R-:W-:-:S02]  /*09a0*/  MOV R8, UR14 ;  /* 0x0000000e00087c02 */ /* 0x000fc40008000f00 */
[----:B------:R-:W-:Y:S01]  /*09b0*/  MOV R9, UR15 ;  /* 0x0000000f00097c02 */ /* 0x000fe20008000f00 */
[----:B------:R-:W-:Y:S01]  /*09c0*/  @!P0 IMAD.WIDE.U32 R6, R17, 0x4, R6 ;  /* 0x0000000411068825 */ /* 0x000fe200078e0006 */
[----:B------:R-:W3:Y:S03]  /*09d0*/  @P1 LDG.E R14, desc[UR18][R14.64] ;  /* 0x000000120e0e1981 */ /* 0x000ee6000c1e1900 */
[----:B------:R-:W-:Y:S01]  /*09e0*/  @!P0 IMAD.WIDE R8, R19, 0x4, R8 ;  /* 0x0000000413088825 */ /* 0x000fe200078e0208 */
[----:B------:R-:W3:Y:S04]  /*09f0*/  @P1 LDG.E R2, desc[UR18][R2.64+0x4] ;  /* 0x0000041202021981 */ /* 0x000ee8000c1e1900 */
[----:B------:R-:W4:Y:S04]  /*0a00*/  @!P0 LDG.E R7, desc[UR18][R6.64] ;  /* 0x0000001206078981 */ /* 0x000f28000c1e1900 */
[----:B------:R-:W4:Y:S01]  /*0a10*/  @!P0 LDG.E R8, desc[UR18][R8.64] ;  /* 0x0000001208088981 */ /* 0x000f22000c1e1900 */
[----:B--2---:R-:W-:-:S04]  /*0a20*/  @P1 FFMA R11, R11, R4, R12 ;  /* 0x000000040b0b1223 */ /* 0x004fc8000000000c */
[----:B---3--:R-:W-:-:S04]  /*0a30*/  @P1 FFMA R12, R2, R14, R11 ;  /* 0x0000000e020c1223 */ /* 0x008fc8000000000b */
[----:B----4-:R-:W-:-:S07]  /*0a40*/  @!P0 FFMA R12, R7, R8, R12 ;  /* 0x00000008070c8223 */ /* 0x010fce000000000c */
.L_x_2:
[----:B------:R-:W1:Y:S01]  /*0a50*/  LDC.64 R2, c[0x0][0x390] ;  /* 0x0000e400ff027b82 */ /* 0x000e620000000a00 */
[----:B------:R-:W-:-:S05]  /*0a60*/  IADD3 R13, PT, PT, R0, R13, RZ ;  /* 0x0000000d000d7210 */ /* 0x000fca0007ffe0ff */
[----:B-1----:R-:W-:-:S05]  /*0a70*/  IMAD.WIDE R2, R13, 0x4, R2 ;  /* 0x000000040d027825 */ /* 0x002fca00078e0202 */
[----:B0-----:R-:W-:Y:S01]  /*0a80*/  STG.E desc[UR18][R2.64], R12 ;  /* 0x0000000c02007986 */ /* 0x001fe2000c101912 */
[----:B------:R-:W-:Y:S05]  /*0a90*/  EXIT ;  /* 0x000000000000794d */ /* 0x000fea0003800000 */
.L_x_4:
[----:B------:R-:W-:-:S00]  /*0aa0*/  BRA `(.L_x_4) ;  /* 0xfffffffc00fc7947 */ /* 0x000fc0000383ffff */
[----:B------:R-:W-:-:S00]  /*0ab0*/  NOP ;  /* 0x0000000000007918 */ /* 0x000fc00000000000 */
        /* <DEDUP_REMOVED lines=12> */
.L_x_5:


//--------------------- .nv.shared.reserved.0     --------------------------
	.section	.nv.shared.reserved.0,"aw",@nobits
	.weak		__nv_reservedSMEM_offset_0_alias
	.size		__nv_reservedSMEM_offset_0_alias, 0, 64
	.other		__nv_reservedSMEM_offset_0_alias,@"STO_CUDA_RESERVED_SHARED STV_DEFAULT"
__nv_reservedSMEM_offset_0_alias:
	.zero		0
	.zero		64


//--------------------- .nv.constant0._Z12MatMulKernelPKfS0_Pfi --------------------------
	.section	.nv.constant0._Z12MatMulKernelPKfS0_Pfi,"a",@progbits
	.sectionflags	@""
	.align	4
.nv.constant0._Z12MatMulKernelPKfS0_Pfi:
	.zero		924


//--------------------- SYMBOLS --------------------------

	.type		.nv.reservedSmem.offset0,@object
	.size		.nv.reservedSmem.offset0,0x4
